//
// Generated by NVIDIA NVVM Compiler
//
// Compiler Build ID: CL-36424714
// Cuda compilation tools, release 13.0, V13.0.88
// Based on NVVM 20.0.0
//

.version 9.0
.target sm_100
.address_size 64

	// .globl	_Z13poly_mult_kerPiii

.visible .entry _Z13poly_mult_kerPiii(
	.param .u64 .ptr .align 1 _Z13poly_mult_kerPiii_param_0,
	.param .u32 _Z13poly_mult_kerPiii_param_1,
	.param .u32 _Z13poly_mult_kerPiii_param_2
)
{
	.reg .b32 	%r<19>;
	.reg .b64 	%rd<9>;

	ld.param.u64 	%rd1, [_Z13poly_mult_kerPiii_param_0];
	ld.param.u32 	%r1, [_Z13poly_mult_kerPiii_param_1];
	ld.param.u32 	%r2, [_Z13poly_mult_kerPiii_param_2];
	cvta.to.global.u64 	%rd2, %rd1;
	mov.u32 	%r3, %ctaid.x;
	mov.u32 	%r4, %ntid.x;
	mov.u32 	%r5, %tid.x;
	mad.lo.s32 	%r6, %r3, %r4, %r5;
	div.s32 	%r7, %r6, %r1;
	mul.lo.s32 	%r8, %r7, %r1;
	sub.s32 	%r9, %r6, %r8;
	add.s32 	%r10, %r7, %r9;
	mul.wide.s32 	%rd3, %r9, 4;
	add.s64 	%rd4, %rd2, %rd3;
	ld.global.u32 	%r11, [%rd4];
	add.s32 	%r12, %r7, %r1;
	mul.wide.s32 	%rd5, %r12, 4;
	add.s64 	%rd6, %rd2, %rd5;
	ld.global.u32 	%r13, [%rd6];
	mul.lo.s32 	%r14, %r13, %r11;
	rem.s32 	%r15, %r14, %r2;
	shl.b32 	%r16, %r1, 1;
	add.s32 	%r17, %r9, %r16;
	mad.lo.s32 	%r18, %r10, %r1, %r17;
	mul.wide.s32 	%rd7, %r18, 4;
	add.s64 	%rd8, %rd2, %rd7;
	st.global.u32 	[%rd8], %r15;
	ret;

}
	// .globl	_Z16reduce_terms_kerPiii
.visible .entry _Z16reduce_terms_kerPiii(
	.param .u64 .ptr .align 1 _Z16reduce_terms_kerPiii_param_0,
	.param .u32 _Z16reduce_terms_kerPiii_param_1,
	.param .u32 _Z16reduce_terms_kerPiii_param_2
)
{
	.reg .pred 	%p<13>;
	.reg .b32 	%r<59>;
	.reg .b64 	%rd<19>;

	ld.param.u64 	%rd4, [_Z16reduce_terms_kerPiii_param_0];
	ld.param.u32 	%r9, [_Z16reduce_terms_kerPiii_param_1];
	ld.param.u32 	%r10, [_Z16reduce_terms_kerPiii_param_2];
	cvta.to.global.u64 	%rd1, %rd4;
	mov.u32 	%r11, %ctaid.x;
	mov.u32 	%r12, %ntid.x;
	mov.u32 	%r13, %tid.x;
	mad.lo.s32 	%r1, %r11, %r12, %r13;
	setp.lt.s32 	%p1, %r9, 2;
	@%p1 bra 	$L__BB1_5;
	shl.b32 	%r15, %r9, 1;
	add.s32 	%r16, %r15, %r1;
	mul.wide.s32 	%rd5, %r16, 4;
	add.s64 	%rd2, %rd1, %rd5;
	mov.b32 	%r57, 1;
$L__BB1_2:
	shl.b32 	%r3, %r57, 1;
	add.s32 	%r17, %r3, -1;
	and.b32  	%r18, %r17, %r1;
	setp.ne.s32 	%p2, %r18, 0;
	@%p2 bra 	$L__BB1_4;
	ld.global.u32 	%r19, [%rd2];
	mul.wide.s32 	%rd6, %r57, 4;
	add.s64 	%rd7, %rd2, %rd6;
	ld.global.u32 	%r20, [%rd7];
	add.s32 	%r21, %r20, %r19;
	rem.s32 	%r22, %r21, %r10;
	st.global.u32 	[%rd2], %r22;
$L__BB1_4:
	bar.sync 	0;
	setp.lt.s32 	%p3, %r3, %r9;
	mov.u32 	%r57, %r3;
	@%p3 bra 	$L__BB1_2;
$L__BB1_5:
	bar.sync 	0;
	rem.s32 	%r4, %r1, %r9;
	setp.ne.s32 	%p4, %r4, 0;
	@%p4 bra 	$L__BB1_7;
	shl.b32 	%r23, %r9, 1;
	add.s32 	%r24, %r23, -1;
	mad.lo.s32 	%r25, %r24, %r9, %r23;
	div.s32 	%r26, %r1, %r9;
	add.s32 	%r27, %r25, %r26;
	mul.wide.s32 	%rd8, %r27, 4;
	add.s64 	%rd9, %rd1, %rd8;
	ld.global.u32 	%r28, [%rd9];
	add.s32 	%r29, %r23, %r1;
	mul.wide.s32 	%rd10, %r29, 4;
	add.s64 	%rd11, %rd1, %rd10;
	ld.global.u32 	%r30, [%rd11];
	add.s32 	%r31, %r30, %r28;
	rem.s32 	%r32, %r31, %r10;
	st.global.u32 	[%rd9], %r32;
$L__BB1_7:
	setp.lt.s32 	%p5, %r9, 2;
	@%p5 bra 	$L__BB1_12;
	add.s32 	%r34, %r9, -1;
	mul.lo.s32 	%r5, %r34, %r9;
	shl.b32 	%r35, %r9, 1;
	mad.lo.s32 	%r36, %r9, %r9, %r1;
	add.s32 	%r37, %r36, %r35;
	mul.wide.s32 	%rd12, %r37, 4;
	add.s64 	%rd3, %rd1, %rd12;
	mov.b32 	%r58, 1;
$L__BB1_9:
	setp.ge.s32 	%p6, %r1, %r5;
	shl.b32 	%r7, %r58, 1;
	add.s32 	%r38, %r7, -1;
	and.b32  	%r39, %r38, %r1;
	setp.ne.s32 	%p7, %r39, 0;
	or.pred  	%p8, %p7, %p6;
	@%p8 bra 	$L__BB1_11;
	ld.global.u32 	%r40, [%rd3];
	mul.wide.s32 	%rd13, %r58, 4;
	add.s64 	%rd14, %rd3, %rd13;
	ld.global.u32 	%r41, [%rd14];
	add.s32 	%r42, %r41, %r40;
	rem.s32 	%r43, %r42, %r10;
	st.global.u32 	[%rd3], %r43;
$L__BB1_11:
	bar.sync 	0;
	setp.lt.s32 	%p9, %r7, %r9;
	mov.u32 	%r58, %r7;
	@%p9 bra 	$L__BB1_9;
$L__BB1_12:
	setp.ne.s32 	%p10, %r4, 0;
	bar.sync 	0;
	add.s32 	%r8, %r9, -1;
	mul.lo.s32 	%r44, %r8, %r9;
	setp.ge.s32 	%p11, %r1, %r44;
	or.pred  	%p12, %p10, %p11;
	@%p12 bra 	$L__BB1_14;
	shl.b32 	%r45, %r9, 1;
	add.s32 	%r46, %r8, %r9;
	mul.lo.s32 	%r47, %r46, %r9;
	div.s32 	%r48, %r1, %r9;
	mad.lo.s32 	%r49, %r9, 3, %r47;
	add.s32 	%r50, %r49, %r48;
	mul.wide.s32 	%rd15, %r50, 4;
	add.s64 	%rd16, %rd1, %rd15;
	ld.global.u32 	%r51, [%rd16];
	mad.lo.s32 	%r52, %r9, %r9, %r1;
	add.s32 	%r53, %r52, %r45;
	mul.wide.s32 	%rd17, %r53, 4;
	add.s64 	%rd18, %rd1, %rd17;
	ld.global.u32 	%r54, [%rd18];
	add.s32 	%r55, %r54, %r51;
	rem.s32 	%r56, %r55, %r10;
	st.global.u32 	[%rd16], %r56;
$L__BB1_14:
	ret;

}
	// .globl	_Z19reduce_terms_ker_q2Piii
.visible .entry _Z19reduce_terms_ker_q2Piii(
	.param .u64 .ptr .align 1 _Z19reduce_terms_ker_q2Piii_param_0,
	.param .u32 _Z19reduce_terms_ker_q2Piii_param_1,
	.param .u32 _Z19reduce_terms_ker_q2Piii_param_2
)
{
	.reg .pred 	%p<13>;
	.reg .b32 	%r<59>;
	.reg .b64 	%rd<19>;

	ld.param.u64 	%rd4, [_Z19reduce_terms_ker_q2Piii_param_0];
	ld.param.u32 	%r9, [_Z19reduce_terms_ker_q2Piii_param_1];
	ld.param.u32 	%r10, [_Z19reduce_terms_ker_q2Piii_param_2];
	cvta.to.global.u64 	%rd1, %rd4;
	mov.u32 	%r11, %ctaid.x;
	mov.u32 	%r12, %ntid.x;
	mov.u32 	%r13, %tid.x;
	mad.lo.s32 	%r1, %r11, %r12, %r13;
	setp.lt.s32 	%p1, %r9, 2;
	@%p1 bra 	$L__BB2_5;
	shl.b32 	%r15, %r9, 1;
	add.s32 	%r16, %r15, %r1;
	mul.wide.s32 	%rd5, %r16, 4;
	add.s64 	%rd2, %rd1, %rd5;
	mov.b32 	%r57, 1;
$L__BB2_2:
	shl.b32 	%r3, %r57, 1;
	add.s32 	%r17, %r3, -1;
	and.b32  	%r18, %r17, %r1;
	setp.ne.s32 	%p2, %r18, 0;
	@%p2 bra 	$L__BB2_4;
	ld.global.u32 	%r19, [%rd2];
	mul.wide.s32 	%rd6, %r57, 4;
	add.s64 	%rd7, %rd2, %rd6;
	ld.global.u32 	%r20, [%rd7];
	add.s32 	%r21, %r20, %r19;
	rem.s32 	%r22, %r21, %r10;
	st.global.u32 	[%rd2], %r22;
$L__BB2_4:
	bar.sync 	0;
	setp.lt.s32 	%p3, %r3, %r9;
	mov.u32 	%r57, %r3;
	@%p3 bra 	$L__BB2_2;
$L__BB2_5:
	bar.sync 	0;
	rem.s32 	%r4, %r1, %r9;
	setp.ne.s32 	%p4, %r4, 0;
	@%p4 bra 	$L__BB2_7;
	shl.b32 	%r23, %r9, 1;
	add.s32 	%r24, %r23, -1;
	mad.lo.s32 	%r25, %r24, %r9, %r23;
	div.s32 	%r26, %r1, %r9;
	add.s32 	%r27, %r25, %r26;
	mul.wide.s32 	%rd8, %r27, 4;
	add.s64 	%rd9, %rd1, %rd8;
	ld.global.u32 	%r28, [%rd9];
	add.s32 	%r29, %r23, %r1;
	mul.wide.s32 	%rd10, %r29, 4;
	add.s64 	%rd11, %rd1, %rd10;
	ld.global.u32 	%r30, [%rd11];
	add.s32 	%r31, %r30, %r28;
	rem.s32 	%r32, %r31, %r10;
	st.global.u32 	[%rd9], %r32;
$L__BB2_7:
	setp.lt.s32 	%p5, %r9, 2;
	@%p5 bra 	$L__BB2_12;
	add.s32 	%r34, %r9, -1;
	mul.lo.s32 	%r5, %r34, %r9;
	shl.b32 	%r35, %r9, 1;
	mad.lo.s32 	%r36, %r9, %r9, %r1;
	add.s32 	%r37, %r36, %r35;
	mul.wide.s32 	%rd12, %r37, 4;
	add.s64 	%rd3, %rd1, %rd12;
	mov.b32 	%r58, 1;
$L__BB2_9:
	setp.ge.s32 	%p6, %r1, %r5;
	shl.b32 	%r7, %r58, 1;
	add.s32 	%r38, %r7, -1;
	and.b32  	%r39, %r38, %r1;
	setp.ne.s32 	%p7, %r39, 0;
	or.pred  	%p8, %p7, %p6;
	@%p8 bra 	$L__BB2_11;
	ld.global.u32 	%r40, [%rd3];
	mul.wide.s32 	%rd13, %r58, 4;
	add.s64 	%rd14, %rd3, %rd13;
	ld.global.u32 	%r41, [%rd14];
	add.s32 	%r42, %r41, %r40;
	rem.s32 	%r43, %r42, %r10;
	st.global.u32 	[%rd3], %r43;
$L__BB2_11:
	bar.sync 	0;
	setp.lt.s32 	%p9, %r7, %r9;
	mov.u32 	%r58, %r7;
	@%p9 bra 	$L__BB2_9;
$L__BB2_12:
	setp.ne.s32 	%p10, %r4, 0;
	bar.sync 	0;
	add.s32 	%r8, %r9, -1;
	mul.lo.s32 	%r44, %r8, %r9;
	setp.ge.s32 	%p11, %r1, %r44;
	or.pred  	%p12, %p10, %p11;
	@%p12 bra 	$L__BB2_14;
	shl.b32 	%r45, %r9, 1;
	add.s32 	%r46, %r8, %r9;
	mul.lo.s32 	%r47, %r46, %r9;
	div.s32 	%r48, %r1, %r9;
	mad.lo.s32 	%r49, %r9, 3, %r47;
	add.s32 	%r50, %r49, %r48;
	mul.wide.s32 	%rd15, %r50, 4;
	add.s64 	%rd16, %rd1, %rd15;
	ld.global.u32 	%r51, [%rd16];
	mad.lo.s32 	%r52, %r9, %r9, %r1;
	add.s32 	%r53, %r52, %r45;
	mul.wide.s32 	%rd17, %r53, 4;
	add.s64 	%rd18, %rd1, %rd17;
	ld.global.u32 	%r54, [%rd18];
	add.s32 	%r55, %r54, %r51;
	rem.s32 	%r56, %r55, %r10;
	st.global.u32 	[%rd16], %r56;
$L__BB2_14:
	ret;

}


// ===== COMPILED SASS (sm_100) =====

	.target	sm_100

	.elftype	@"ET_EXEC"


//--------------------- .note.nv.tkinfo           --------------------------
	.section	.note.nv.tkinfo,"",@"SHT_NOTE"
	.sectionflags	@"SHF_NOTE_NV_TKINFO"
	.tkinfo
        /*0018*/ 	.word	0x00000002
        /*0030*/ 	.string	""
        /*0030*/ 	.string	"ptxas"
        /*0030*/ 	.string	"Cuda compilation tools, release 13.0, V13.0.88"
        /*0030*/ 	.string	"Build cuda_13.0.r13.0/compiler.36424714_0"
        /*0030*/ 	.string	"-arch sm_100 -m 64 "



//--------------------- .note.nv.cuinfo           --------------------------
	.section	.note.nv.cuinfo,"",@"SHT_NOTE"
	.sectionflags	@"SHF_NOTE_NV_CUINFO"
        /*0018*/ 	.short	0x0002
        /*001a*/ 	.short	0x0064
        /*001c*/ 	.short	0x0082
	.zero		2


//--------------------- .nv.info                  --------------------------
	.section	.nv.info,"",@"SHT_CUDA_INFO"
	.align	4


	//----- nvinfo : EIATTR_REGCOUNT
	.align		4
        /*0000*/ 	.byte	0x04, 0x2f
        /*0002*/ 	.short	(.L_1 - .L_0)
	.align		4
.L_0:
        /*0004*/ 	.word	index@(_Z13poly_mult_kerPiii)
        /*0008*/ 	.word	0x00000012


	//----- nvinfo : EIATTR_FRAME_SIZE
	.align		4
.L_1:
        /*000c*/ 	.byte	0x04, 0x11
        /*000e*/ 	.short	(.L_3 - .L_2)
	.align		4
.L_2:
        /*0010*/ 	.word	index@(_Z13poly_mult_kerPiii)
        /*0014*/ 	.word	0x00000000


	//----- nvinfo : EIATTR_REGCOUNT
	.align		4
.L_3:
        /*0018*/ 	.byte	0x04, 0x2f
        /*001a*/ 	.short	(.L_5 - .L_4)
	.align		4
.L_4:
        /*001c*/ 	.word	index@(_Z16reduce_terms_kerPiii)
        /*0020*/ 	.word	0x00000014


	//----- nvinfo : EIATTR_FRAME_SIZE
	.align		4
.L_5:
        /*0024*/ 	.byte	0x04, 0x11
        /*0026*/ 	.short	(.L_7 - .L_6)
	.align		4
.L_6:
        /*0028*/ 	.word	index@(_Z16reduce_terms_kerPiii)
        /*002c*/ 	.word	0x00000000


	//----- nvinfo : EIATTR_REGCOUNT
	.align		4
.L_7:
        /*0030*/ 	.byte	0x04, 0x2f
        /*0032*/ 	.short	(.L_9 - .L_8)
	.align		4
.L_8:
        /*0034*/ 	.word	index@(_Z19reduce_terms_ker_q2Piii)
        /*0038*/ 	.word	0x00000014


	//----- nvinfo : EIATTR_FRAME_SIZE
	.align		4
.L_9:
        /*003c*/ 	.byte	0x04, 0x11
        /*003e*/ 	.short	(.L_11 - .L_10)
	.align		4
.L_10:
        /*0040*/ 	.word	index@(_Z19reduce_terms_ker_q2Piii)
        /*0044*/ 	.word	0x00000000


	//----- nvinfo : EIATTR_MIN_STACK_SIZE
	.align		4
.L_11:
        /*0048*/ 	.byte	0x04, 0x12
        /*004a*/ 	.short	(.L_13 - .L_12)
	.align		4
.L_12:
        /*004c*/ 	.word	index@(_Z19reduce_terms_ker_q2Piii)
        /*0050*/ 	.word	0x00000000


	//----- nvinfo : EIATTR_MIN_STACK_SIZE
	.align		4
.L_13:
        /*0054*/ 	.byte	0x04, 0x12
        /*0056*/ 	.short	(.L_15 - .L_14)
	.align		4
.L_14:
        /*0058*/ 	.word	index@(_Z16reduce_terms_kerPiii)
        /*005c*/ 	.word	0x00000000


	//----- nvinfo : EIATTR_MIN_STACK_SIZE
	.align		4
.L_15:
        /*0060*/ 	.byte	0x04, 0x12
        /*0062*/ 	.short	(.L_17 - .L_16)
	.align		4
.L_16:
        /*0064*/ 	.word	index@(_Z13poly_mult_kerPiii)
        /*0068*/ 	.word	0x00000000
.L_17:


//--------------------- .nv.compat                --------------------------
	.section	.nv.compat,"",@"SHT_CUDA_COMPAT_INFO"
	.align	4
        /*0000*/ 	.byte	0x02, 0x09, 0x00, 0x00, 0x02, 0x02, 0x01, 0x00, 0x02, 0x05, 0x05, 0x00, 0x03, 0x07, 0x01, 0x01
        /*0010*/ 	.byte	0x02, 0x03, 0x00, 0x00, 0x02, 0x06, 0x01, 0x00, 0x04, 0x0b, 0x08, 0x00, 0x09, 0x00, 0x00, 0x00
        /*0020*/ 	.byte	0x00, 0x00, 0x00, 0x00


//--------------------- .nv.info._Z19reduce_terms_ker_q2Piii --------------------------
	.section	.nv.info._Z19reduce_terms_ker_q2Piii,"",@"SHT_CUDA_INFO"
	.sectionflags	@""
	.align	4


	//----- nvinfo : EIATTR_CUDA_API_VERSION
	.align		4
        /*0000*/ 	.byte	0x04, 0x37
        /*0002*/ 	.short	(.L_19 - .L_18)
.L_18:
        /*0004*/ 	.word	0x00000082


	//----- nvinfo : EIATTR_KPARAM_INFO
	.align		4
.L_19:
        /*0008*/ 	.byte	0x04, 0x17
        /*000a*/ 	.short	(.L_21 - .L_20)
.L_20:
        /*000c*/ 	.word	0x00000000
        /*0010*/ 	.short	0x0002
        /*0012*/ 	.short	0x000c
        /*0014*/ 	.byte	0x00, 0xf0, 0x11, 0x00


	//----- nvinfo : EIATTR_KPARAM_INFO
	.align		4
.L_21:
        /*0018*/ 	.byte	0x04, 0x17
        /*001a*/ 	.short	(.L_23 - .L_22)
.L_22:
        /*001c*/ 	.word	0x00000000
        /*0020*/ 	.short	0x0001
        /*0022*/ 	.short	0x0008
        /*0024*/ 	.byte	0x00, 0xf0, 0x11, 0x00


	//----- nvinfo : EIATTR_KPARAM_INFO
	.align		4
.L_23:
        /*0028*/ 	.byte	0x04, 0x17
        /*002a*/ 	.short	(.L_25 - .L_24)
.L_24:
        /*002c*/ 	.word	0x00000000
        /*0030*/ 	.short	0x0000
        /*0032*/ 	.short	0x0000
        /*0034*/ 	.byte	0x00, 0xf5, 0x21, 0x00


	//----- nvinfo : EIATTR_SPARSE_MMA_MASK
	.align		4
.L_25:
        /*0038*/ 	.byte	0x03, 0x50
        /*003a*/ 	.short	0x0000


	//----- nvinfo : EIATTR_MAXREG_COUNT
	.align		4
        /*003c*/ 	.byte	0x03, 0x1b
        /*003e*/ 	.short	0x00ff


	//----- nvinfo : EIATTR_NUM_BARRIERS
	.align		4
        /*0040*/ 	.byte	0x02, 0x4c
        /*0042*/ 	.byte	0x01
	.zero		1


	//----- nvinfo : EIATTR_MERCURY_ISA_VERSION
	.align		4
        /*0044*/ 	.byte	0x03, 0x5f
        /*0046*/ 	.short	0x0101


	//----- nvinfo : EIATTR_VRC_CTA_INIT_COUNT
	.align		4
        /*0048*/ 	.byte	0x02, 0x4a
	.zero		1
	.zero		1


	//----- nvinfo : EIATTR_EXIT_INSTR_OFFSETS
	.align		4
        /*004c*/ 	.byte	0x04, 0x1c
        /*004e*/ 	.short	(.L_27 - .L_26)


	//   ....[0]....
.L_26:
        /*0050*/ 	.word	0x00000b40


	//   ....[1]....
        /*0054*/ 	.word	0x00000f20


	//----- nvinfo : EIATTR_CRS_STACK_SIZE
	.align		4
.L_27:
        /*0058*/ 	.byte	0x04, 0x1e
        /*005a*/ 	.short	(.L_29 - .L_28)
.L_28:
        /*005c*/ 	.word	0x00000000


	//----- nvinfo : EIATTR_CBANK_PARAM_SIZE
	.align		4
.L_29:
        /*0060*/ 	.byte	0x03, 0x19
        /*0062*/ 	.short	0x0010


	//----- nvinfo : EIATTR_PARAM_CBANK
	.align		4
        /*0064*/ 	.byte	0x04, 0x0a
        /*0066*/ 	.short	(.L_31 - .L_30)
	.align		4
.L_30:
        /*0068*/ 	.word	index@(.nv.constant0._Z19reduce_terms_ker_q2Piii)
        /*006c*/ 	.short	0x0380
        /*006e*/ 	.short	0x0010


	//----- nvinfo : EIATTR_SW_WAR
	.align		4
.L_31:
        /*0070*/ 	.byte	0x04, 0x36
        /*0072*/ 	.short	(.L_33 - .L_32)
.L_32:
        /*0074*/ 	.word	0x00000008
.L_33:


//--------------------- .nv.info._Z16reduce_terms_kerPiii --------------------------
	.section	.nv.info._Z16reduce_terms_kerPiii,"",@"SHT_CUDA_INFO"
	.sectionflags	@""
	.align	4


	//----- nvinfo : EIATTR_CUDA_API_VERSION
	.align		4
        /*0000*/ 	.byte	0x04, 0x37
        /*0002*/ 	.short	(.L_35 - .L_34)
.L_34:
        /*0004*/ 	.word	0x00000082


	//----- nvinfo : EIATTR_KPARAM_INFO
	.align		4
.L_35:
        /*0008*/ 	.byte	0x04, 0x17
        /*000a*/ 	.short	(.L_37 - .L_36)
.L_36:
        /*000c*/ 	.word	0x00000000
        /*0010*/ 	.short	0x0002
        /*0012*/ 	.short	0x000c
        /*0014*/ 	.byte	0x00, 0xf0, 0x11, 0x00


	//----- nvinfo : EIATTR_KPARAM_INFO
	.align		4
.L_37:
        /*0018*/ 	.byte	0x04, 0x17
        /*001a*/ 	.short	(.L_39 - .L_38)
.L_38:
        /*001c*/ 	.word	0x00000000
        /*0020*/ 	.short	0x0001
        /*0022*/ 	.short	0x0008
        /*0024*/ 	.byte	0x00, 0xf0, 0x11, 0x00


	//----- nvinfo : EIATTR_KPARAM_INFO
	.align		4
.L_39:
        /*0028*/ 	.byte	0x04, 0x17
        /*002a*/ 	.short	(.L_41 - .L_40)
.L_40:
        /*002c*/ 	.word	0x00000000
        /*0030*/ 	.short	0x0000
        /*0032*/ 	.short	0x0000
        /*0034*/ 	.byte	0x00, 0xf5, 0x21, 0x00


	//----- nvinfo : EIATTR_SPARSE_MMA_MASK
	.align		4
.L_41:
        /*0038*/ 	.byte	0x03, 0x50
        /*003a*/ 	.short	0x0000


	//----- nvinfo : EIATTR_MAXREG_COUNT
	.align		4
        /*003c*/ 	.byte	0x03, 0x1b
        /*003e*/ 	.short	0x00ff


	//----- nvinfo : EIATTR_NUM_BARRIERS
	.align		4
        /*0040*/ 	.byte	0x02, 0x4c
        /*0042*/ 	.byte	0x01
	.zero		1


	//----- nvinfo : EIATTR_MERCURY_ISA_VERSION
	.align		4
        /*0044*/ 	.byte	0x03, 0x5f
        /*0046*/ 	.short	0x0101


	//----- nvinfo : EIATTR_VRC_CTA_INIT_COUNT
	.align		4
        /*0048*/ 	.byte	0x02, 0x4a
	.zero		1
	.zero		1


	//----- nvinfo : EIATTR_EXIT_INSTR_OFFSETS
	.align		4
        /*004c*/ 	.byte	0x04, 0x1c
        /*004e*/ 	.short	(.L_43 - .L_42)


	//   ....[0]....
.L_42:
        /*0050*/ 	.word	0x00000b40


	//   ....[1]....
        /*0054*/ 	.word	0x00000f20


	//----- nvinfo : EIATTR_CRS_STACK_SIZE
	.align		4
.L_43:
        /*0058*/ 	.byte	0x04, 0x1e
        /*005a*/ 	.short	(.L_45 - .L_44)
.L_44:
        /*005c*/ 	.word	0x00000000


	//----- nvinfo : EIATTR_CBANK_PARAM_SIZE
	.align		4
.L_45:
        /*0060*/ 	.byte	0x03, 0x19
        /*0062*/ 	.short	0x0010


	//----- nvinfo : EIATTR_PARAM_CBANK
	.align		4
        /*0064*/ 	.byte	0x04, 0x0a
        /*0066*/ 	.short	(.L_47 - .L_46)
	.align		4
.L_46:
        /*0068*/ 	.word	index@(.nv.constant0._Z16reduce_terms_kerPiii)
        /*006c*/ 	.short	0x0380
        /*006e*/ 	.short	0x0010


	//----- nvinfo : EIATTR_SW_WAR
	.align		4
.L_47:
        /*0070*/ 	.byte	0x04, 0x36
        /*0072*/ 	.short	(.L_49 - .L_48)
.L_48:
        /*0074*/ 	.word	0x00000008
.L_49:


//--------------------- .nv.info._Z13poly_mult_kerPiii --------------------------
	.section	.nv.info._Z13poly_mult_kerPiii,"",@"SHT_CUDA_INFO"
	.sectionflags	@""
	.align	4


	//----- nvinfo : EIATTR_CUDA_API_VERSION
	.align		4
        /*0000*/ 	.byte	0x04, 0x37
        /*0002*/ 	.short	(.L_51 - .L_50)
.L_50:
        /*0004*/ 	.word	0x00000082


	//----- nvinfo : EIATTR_KPARAM_INFO
	.align		4
.L_51:
        /*0008*/ 	.byte	0x04, 0x17
        /*000a*/ 	.short	(.L_53 - .L_52)
.L_52:
        /*000c*/ 	.word	0x00000000
        /*0010*/ 	.short	0x0002
        /*0012*/ 	.short	0x000c
        /*0014*/ 	.byte	0x00, 0xf0, 0x11, 0x00


	//----- nvinfo : EIATTR_KPARAM_INFO
	.align		4
.L_53:
        /*0018*/ 	.byte	0x04, 0x17
        /*001a*/ 	.short	(.L_55 - .L_54)
.L_54:
        /*001c*/ 	.word	0x00000000
        /*0020*/ 	.short	0x0001
        /*0022*/ 	.short	0x0008
        /*0024*/ 	.byte	0x00, 0xf0, 0x11, 0x00


	//----- nvinfo : EIATTR_KPARAM_INFO
	.align		4
.L_55:
        /*0028*/ 	.byte	0x04, 0x17
        /*002a*/ 	.short	(.L_57 - .L_56)
.L_56:
        /*002c*/ 	.word	0x00000000
        /*0030*/ 	.short	0x0000
        /*0032*/ 	.short	0x0000
        /*0034*/ 	.byte	0x00, 0xf5, 0x21, 0x00


	//----- nvinfo : EIATTR_SPARSE_MMA_MASK
	.align		4
.L_57:
        /*0038*/ 	.byte	0x03, 0x50
        /*003a*/ 	.short	0x0000


	//----- nvinfo : EIATTR_MAXREG_COUNT
	.align		4
        /*003c*/ 	.byte	0x03, 0x1b
        /*003e*/ 	.short	0x00ff


	//----- nvinfo : EIATTR_MERCURY_ISA_VERSION
	.align		4
        /*0040*/ 	.byte	0x03, 0x5f
        /*0042*/ 	.short	0x0101


	//----- nvinfo : EIATTR_VRC_CTA_INIT_COUNT
	.align		4
        /*0044*/ 	.byte	0x02, 0x4a
	.zero		1
	.zero		1


	//----- nvinfo : EIATTR_EXIT_INSTR_OFFSETS
	.align		4
        /*0048*/ 	.byte	0x04, 0x1c
        /*004a*/ 	.short	(.L_59 - .L_58)


	//   ....[0]....
.L_58:
        /*004c*/ 	.word	0x00000420


	//----- nvinfo : EIATTR_CBANK_PARAM_SIZE
	.align		4
.L_59:
        /*0050*/ 	.byte	0x03, 0x19
        /*0052*/ 	.short	0x0010


	//----- nvinfo : EIATTR_PARAM_CBANK
	.align		4
        /*0054*/ 	.byte	0x04, 0x0a
        /*0056*/ 	.short	(.L_61 - .L_60)
	.align		4
.L_60:
        /*0058*/ 	.word	index@(.nv.constant0._Z13poly_mult_kerPiii)
        /*005c*/ 	.short	0x0380
        /*005e*/ 	.short	0x0010


	//----- nvinfo : EIATTR_SW_WAR
	.align		4
.L_61:
        /*0060*/ 	.byte	0x04, 0x36
        /*0062*/ 	.short	(.L_63 - .L_62)
.L_62:
        /*0064*/ 	.word	0x00000008
.L_63:


//--------------------- .nv.callgraph             --------------------------
	.section	.nv.callgraph,"",@"SHT_CUDA_CALLGRAPH"
	.align	4
	.sectionentsize	8
	.align		4
        /*0000*/ 	.word	0x00000000
	.align		4
        /*0004*/ 	.word	0xffffffff
	.align		4
        /*0008*/ 	.word	0x00000000
	.align		4
        /*000c*/ 	.word	0xfffffffe
	.align		4
        /*0010*/ 	.word	0x00000000
	.align		4
        /*0014*/ 	.word	0xfffffffd
	.align		4
        /*0018*/ 	.word	0x00000000
	.align		4
        /*001c*/ 	.word	0xfffffffc


//--------------------- .text._Z19reduce_terms_ker_q2Piii --------------------------
	.section	.text._Z19reduce_terms_ker_q2Piii,"ax",@progbits
	.align	128
        .global         _Z19reduce_terms_ker_q2Piii
        .type           _Z19reduce_terms_ker_q2Piii,@function
        .size           _Z19reduce_terms_ker_q2Piii,(.L_x_23 - _Z19reduce_terms_ker_q2Piii)
        .other          _Z19reduce_terms_ker_q2Piii,@"STO_CUDA_ENTRY STV_DEFAULT"
_Z19reduce_terms_ker_q2Piii:
.text._Z19reduce_terms_ker_q2Piii:
[----:B------:R-:W-:Y:S01]  /*0000*/  LDC R1, c[0x0][0x37c] ;  /* 0x0000df00ff017b82 */ /* 0x000fe20000000800 */
[----:B------:R-:W0:Y:S01]  /*0010*/  LDCU UR7, c[0x0][0x388] ;  /* 0x00007100ff0777ac */ /* 0x000e220008000800 */
[----:B------:R-:W1:Y:S06]  /*0020*/  S2R R5, SR_TID.X ;  /* 0x0000000000057919 */ /* 0x000e6c0000002100 */
[----:B------:R-:W1:Y:S01]  /*0030*/  S2UR UR6, SR_CTAID.X ;  /* 0x00000000000679c3 */ /* 0x000e620000002500 */
[----:B------:R-:W2:Y:S07]  /*0040*/  LDCU.64 UR4, c[0x0][0x358] ;  /* 0x00006b00ff0477ac */ /* 0x000eae0008000a00 */
[----:B------:R-:W1:Y:S01]  /*0050*/  LDC R0, c[0x0][0x360] ;  /* 0x0000d800ff007b82 */ /* 0x000e620000000800 */
[----:B0-----:R-:W-:-:S05]  /*0060*/  IMAD.U32 R3, RZ, RZ, UR7 ;  /* 0x00000007ff037e24 */ /* 0x001fca000f8e00ff */
[----:B------:R-:W-:Y:S01]  /*0070*/  ISETP.GE.AND P0, PT, R3, 0x2, PT ;  /* 0x000000020300780c */ /* 0x000fe20003f06270 */
[----:B-1----:R-:W-:-:S12]  /*0080*/  IMAD R0, R0, UR6, R5 ;  /* 0x0000000600007c24 */ /* 0x002fd8000f8e0205 */
[----:B--2---:R-:W-:Y:S05]  /*0090*/  @!P0 BRA `(.L_x_0) ;  /* 0x0000000000ac8947 */ /* 0x004fea0003800000 */
[----:B------:R-:W0:Y:S01]  /*00a0*/  LDC.64 R4, c[0x0][0x380] ;  /* 0x0000e000ff047b82 */ /* 0x000e220000000a00 */
[----:B------:R-:W-:Y:S02]  /*00b0*/  IMAD R3, R3, 0x2, R0 ;  /* 0x0000000203037824 */ /* 0x000fe400078e0200 */
[----:B------:R-:W-:-:S05]  /*00c0*/  HFMA2 R7, -RZ, RZ, 0, 5.9604644775390625e-08 ;  /* 0x00000001ff077431 */ /* 0x000fca00000001ff */
[----:B------:R-:W1:Y:S08]  /*00d0*/  LDC R14, c[0x0][0x38c] ;  /* 0x0000e300ff0e7b82 */ /* 0x000e700000000800 */
[----:B------:R-:W2:Y:S01]  /*00e0*/  LDC R2, c[0x0][0x388] ;  /* 0x0000e200ff027b82 */ /* 0x000ea20000000800 */
[----:B0-----:R-:W-:-:S07]  /*00f0*/  IMAD.WIDE R4, R3, 0x4, R4 ;  /* 0x0000000403047825 */ /* 0x001fce00078e0204 */
.L_x_3:
[----:B------:R-:W-:Y:S01]  /*0100*/  IMAD.SHL.U32 R6, R7, 0x2, RZ ;  /* 0x0000000207067824 */ /* 0x000fe200078e00ff */
[----:B------:R-:W-:Y:S03]  /*0110*/  BSSY.RECONVERGENT B0, `(.L_x_1) ;  /* 0x000001e000007945 */ /* 0x000fe60003800200 */
[----:B------:R-:W-:-:S05]  /*0120*/  VIADD R3, R6, 0xffffffff ;  /* 0xffffffff06037836 */ /* 0x000fca0000000000 */
[----:B------:R-:W-:-:S13]  /*0130*/  LOP3.LUT P0, RZ, R3, R0, RZ, 0xc0, !PT ;  /* 0x0000000003ff7212 */ /* 0x000fda000780c0ff */
[----:B------:R-:W-:Y:S05]  /*0140*/  @P0 BRA `(.L_x_2) ;  /* 0x0000000000680947 */ /* 0x000fea0003800000 */
[----:B------:R-:W-:Y:S01]  /*0150*/  IMAD.WIDE R8, R7, 0x4, R4 ;  /* 0x0000000407087825 */ /* 0x000fe200078e0204 */
[----:B------:R-:W3:Y:S05]  /*0160*/  LDG.E R3, desc[UR4][R4.64] ;  /* 0x0000000404037981 */ /* 0x000eea000c1e1900 */
[----:B------:R-:W3:Y:S01]  /*0170*/  LDG.E R8, desc[UR4][R8.64] ;  /* 0x0000000408087981 */ /* 0x000ee2000c1e1900 */
[----:B-1----:R-:W-:-:S04]  /*0180*/  IABS R12, R14 ;  /* 0x0000000e000c7213 */ /* 0x002fc80000000000 */
[----:B------:R-:W0:Y:S08]  /*0190*/  I2F.RP R7, R12 ;  /* 0x0000000c00077306 */ /* 0x000e300000209400 */
[----:B0-----:R-:W0:Y:S02]  /*01a0*/  MUFU.RCP R7, R7 ;  /* 0x0000000700077308 */ /* 0x001e240000001000 */
[----:B0-----:R-:W-:-:S06]  /*01b0*/  IADD3 R10, PT, PT, R7, 0xffffffe, RZ ;  /* 0x0ffffffe070a7810 */ /* 0x001fcc0007ffe0ff */
[----:B------:R0:W1:Y:S02]  /*01c0*/  F2I.FTZ.U32.TRUNC.NTZ R11, R10 ;  /* 0x0000000a000b7305 */ /* 0x000064000021f000 */
[----:B0-----:R-:W-:Y:S01]  /*01d0*/  MOV R10, RZ ;  /* 0x000000ff000a7202 */ /* 0x001fe20000000f00 */
[----:B-1----:R-:W-:-:S04]  /*01e0*/  IMAD.MOV R13, RZ, RZ, -R11 ;  /* 0x000000ffff0d7224 */ /* 0x002fc800078e0a0b */
[----:B------:R-:W-:-:S04]  /*01f0*/  IMAD R13, R13, R12, RZ ;  /* 0x0000000c0d0d7224 */ /* 0x000fc800078e02ff */
[----:B------:R-:W-:-:S04]  /*0200*/  IMAD.HI.U32 R11, R11, R13, R10 ;  /* 0x0000000d0b0b7227 */ /* 0x000fc800078e000a */
[----:B---3--:R-:W-:-:S05]  /*0210*/  IMAD.IADD R3, R3, 0x1, R8 ;  /* 0x0000000103037824 */ /* 0x008fca00078e0208 */
[----:B------:R-:W-:Y:S02]  /*0220*/  IABS R8, R3 ;  /* 0x0000000300087213 */ /* 0x000fe40000000000 */
[----:B------:R-:W-:-:S03]  /*0230*/  ISETP.GE.AND P2, PT, R3, RZ, PT ;  /* 0x000000ff0300720c */ /* 0x000fc60003f46270 */
[----:B------:R-:W-:-:S04]  /*0240*/  IMAD.HI.U32 R11, R11, R8, RZ ;  /* 0x000000080b0b7227 */ /* 0x000fc800078e00ff */
[----:B------:R-:W-:-:S04]  /*0250*/  IMAD.MOV R11, RZ, RZ, -R11 ;  /* 0x000000ffff0b7224 */ /* 0x000fc800078e0a0b */
[----:B------:R-:W-:-:S05]  /*0260*/  IMAD R7, R12, R11, R8 ;  /* 0x0000000b0c077224 */ /* 0x000fca00078e0208 */
[----:B------:R-:W-:-:S13]  /*0270*/  ISETP.GT.U32.AND P0, PT, R12, R7, PT ;  /* 0x000000070c00720c */ /* 0x000fda0003f04070 */
[----:B------:R-:W-:Y:S01]  /*0280*/  @!P0 IMAD.IADD R7, R7, 0x1, -R12 ;  /* 0x0000000107078824 */ /* 0x000fe200078e0a0c */
[----:B------:R-:W-:-:S04]  /*0290*/  ISETP.NE.AND P0, PT, R14, RZ, PT ;  /* 0x000000ff0e00720c */ /* 0x000fc80003f05270 */
[----:B------:R-:W-:-:S13]  /*02a0*/  ISETP.GT.U32.AND P1, PT, R12, R7, PT ;  /* 0x000000070c00720c */ /* 0x000fda0003f24070 */
[----:B------:R-:W-:-:S05]  /*02b0*/  @!P1 IADD3 R7, PT, PT, R7, -R12, RZ ;  /* 0x8000000c07079210 */ /* 0x000fca0007ffe0ff */
[----:B------:R-:W-:Y:S01]  /*02c0*/  @!P2 IMAD.MOV R7, RZ, RZ, -R7 ;  /* 0x000000ffff07a224 */ /* 0x000fe200078e0a07 */
[----:B------:R-:W-:-:S05]  /*02d0*/  @!P0 LOP3.LUT R7, RZ, R14, RZ, 0x33, !PT ;  /* 0x0000000eff078212 */ /* 0x000fca00078e33ff */
[----:B------:R0:W-:Y:S02]  /*02e0*/  STG.E desc[UR4][R4.64], R7 ;  /* 0x0000000704007986 */ /* 0x0001e4000c101904 */
.L_x_2:
[----:B------:R-:W-:Y:S05]  /*02f0*/  BSYNC.RECONVERGENT B0 ;  /* 0x0000000000007941 */ /* 0x000fea0003800200 */
.L_x_1:
[----:B--2---:R-:W-:Y:S01]  /*0300*/  IMAD.MOV.U32 R3, RZ, RZ, R2 ;  /* 0x000000ffff037224 */ /* 0x004fe200078e0002 */
[----:B------:R-:W-:Y:S01]  /*0310*/  BAR.SYNC.DEFER_BLOCKING 0x0 ;  /* 0x0000000000007b1d */ /* 0x000fe20000010000 */
[----:B0-----:R-:W-:-:S03]  /*0320*/  MOV R7, R6 ;  /* 0x0000000600077202 */ /* 0x001fc60000000f00 */
[----:B------:R-:W-:-:S13]  /*0330*/  ISETP.GE.AND P0, PT, R6, R3, PT ;  /* 0x000000030600720c */ /* 0x000fda0003f06270 */
[----:B------:R-:W-:Y:S05]  /*0340*/  @!P0 BRA `(.L_x_3) ;  /* 0xfffffffc006c8947 */ /* 0x000fea000383ffff */
.L_x_0:
[----:B------:R-:W-:Y:S01]  /*0350*/  IABS R9, R3 ;  /* 0x0000000300097213 */ /* 0x000fe20000000000 */
[----:B------:R-:W-:Y:S01]  /*0360*/  BAR.SYNC.DEFER_BLOCKING 0x0 ;  /* 0x0000000000007b1d */ /* 0x000fe20000010000 */
[----:B------:R-:W-:Y:S02]  /*0370*/  IABS R8, R0 ;  /* 0x0000000000087213 */ /* 0x000fe40000000000 */
[----:B------:R-:W-:-:S03]  /*0380*/  ISETP.GE.AND P2, PT, R0, RZ, PT ;  /* 0x000000ff0000720c */ /* 0x000fc60003f46270 */
[----:B------:R-:W0:Y:S01]  /*0390*/  I2F.RP R2, R9 ;  /* 0x0000000900027306 */ /* 0x000e220000209400 */
[----:B------:R-:W-:Y:S07]  /*03a0*/  BSSY.RECONVERGENT B0, `(.L_x_4) ;  /* 0x0000043000007945 */ /* 0x000fee0003800200 */
[----:B0-----:R-:W0:Y:S02]  /*03b0*/  MUFU.RCP R2, R2 ;  /* 0x0000000200027308 */ /* 0x001e240000001000 */
[----:B0-----:R-:W-:-:S06]  /*03c0*/  VIADD R4, R2, 0xffffffe ;  /* 0x0ffffffe02047836 */ /* 0x001fcc0000000000 */
[----:B------:R0:W2:Y:S02]  /*03d0*/  F2I.FTZ.U32.TRUNC.NTZ R5, R4 ;  /* 0x0000000400057305 */ /* 0x0000a4000021f000 */
[----:B0-----:R-:W-:Y:S02]  /*03e0*/  HFMA2 R4, -RZ, RZ, 0, 0 ;  /* 0x00000000ff047431 */ /* 0x001fe400000001ff */
[----:B--2---:R-:W-:-:S04]  /*03f0*/  IMAD.MOV R6, RZ, RZ, -R5 ;  /* 0x000000ffff067224 */ /* 0x004fc800078e0a05 */
[----:B------:R-:W-:-:S04]  /*0400*/  IMAD R7, R6, R9, RZ ;  /* 0x0000000906077224 */ /* 0x000fc800078e02ff */
[----:B------:R-:W-:Y:S01]  /*0410*/  IMAD.HI.U32 R5, R5, R7, R4 ;  /* 0x0000000705057227 */ /* 0x000fe200078e0004 */
[----:B------:R-:W-:-:S05]  /*0420*/  LOP3.LUT R7, RZ, R3, RZ, 0x33, !PT ;  /* 0x00000003ff077212 */ /* 0x000fca00078e33ff */
[----:B------:R-:W-:-:S04]  /*0430*/  IMAD.HI.U32 R6, R5, R8, RZ ;  /* 0x0000000805067227 */ /* 0x000fc800078e00ff */
[----:B------:R-:W-:-:S04]  /*0440*/  IMAD.MOV R5, RZ, RZ, -R6 ;  /* 0x000000ffff057224 */ /* 0x000fc800078e0a06 */
[----:B------:R-:W-:-:S05]  /*0450*/  IMAD R2, R9, R5, R8 ;  /* 0x0000000509027224 */ /* 0x000fca00078e0208 */
[----:B------:R-:W-:-:S13]  /*0460*/  ISETP.GT.U32.AND P0, PT, R9, R2, PT ;  /* 0x000000020900720c */ /* 0x000fda0003f04070 */
[----:B------:R-:W-:-:S05]  /*0470*/  @!P0 IMAD.IADD R2, R2, 0x1, -R9 ;  /* 0x0000000102028824 */ /* 0x000fca00078e0a09 */
[----:B------:R-:W-:-:S13]  /*0480*/  ISETP.GT.U32.AND P1, PT, R9, R2, PT ;  /* 0x000000020900720c */ /* 0x000fda0003f24070 */
[----:B------:R-:W-:Y:S02]  /*0490*/  @!P1 IADD3 R2, PT, PT, R2, -R9, RZ ;  /* 0x8000000902029210 */ /* 0x000fe40007ffe0ff */
[----:B------:R-:W-:-:S03]  /*04a0*/  ISETP.NE.AND P1, PT, R3, RZ, PT ;  /* 0x000000ff0300720c */ /* 0x000fc60003f25270 */
[----:B------:R-:W-:Y:S01]  /*04b0*/  @!P2 IMAD.MOV R2, RZ, RZ, -R2 ;  /* 0x000000ffff02a224 */ /* 0x000fe200078e0a02 */
[----:B------:R-:W-:-:S04]  /*04c0*/  ISETP.GE.AND P2, PT, R3, 0x2, PT ;  /* 0x000000020300780c */ /* 0x000fc80003f46270 */
[----:B------:R-:W-:-:S04]  /*04d0*/  SEL R2, R7, R2, !P1 ;  /* 0x0000000207027207 */ /* 0x000fc80004800000 */
[----:B------:R-:W-:-:S13]  /*04e0*/  ISETP.NE.AND P3, PT, R2, RZ, PT ;  /* 0x000000ff0200720c */ /* 0x000fda0003f65270 */
[----:B------:R-:W-:Y:S05]  /*04f0*/  @P3 BRA `(.L_x_5) ;  /* 0x0000000000b43947 */ /* 0x000fea0003800000 */
[----:B------:R-:W-:Y:S01]  /*0500*/  IMAD R8, R9, R5, R8 ;  /* 0x0000000509087224 */ /* 0x000fe200078e0208 */
[----:B------:R-:W-:Y:S02]  /*0510*/  LOP3.LUT R4, R0, R3, RZ, 0x3c, !PT ;  /* 0x0000000300047212 */ /* 0x000fe400078e3cff */
[----:B------:R-:W-:Y:S01]  /*0520*/  @!P0 IADD3 R6, PT, PT, R6, 0x1, RZ ;  /* 0x0000000106068810 */ /* 0x000fe20007ffe0ff */
[----:B------:R-:W-:Y:S01]  /*0530*/  @!P0 IMAD.IADD R8, R8, 0x1, -R9 ;  /* 0x0000000108088824 */ /* 0x000fe200078e0a09 */
[----:B------:R-:W-:Y:S02]  /*0540*/  ISETP.GE.AND P0, PT, R4, RZ, PT ;  /* 0x000000ff0400720c */ /* 0x000fe40003f06270 */
[----:B------:R-:W0:Y:S02]  /*0550*/  LDC.64 R4, c[0x0][0x380] ;  /* 0x0000e000ff047b82 */ /* 0x000e240000000a00 */
[----:B------:R-:W-:Y:S01]  /*0560*/  ISETP.GE.U32.AND P3, PT, R8, R9, PT ;  /* 0x000000090800720c */ /* 0x000fe20003f66070 */
[----:B------:R-:W-:-:S05]  /*0570*/  IMAD.SHL.U32 R8, R3, 0x2, RZ ;  /* 0x0000000203087824 */ /* 0x000fca00078e00ff */
[----:B------:R-:W-:-:S07]  /*0580*/  IADD3 R11, PT, PT, R0, R8, RZ ;  /* 0x00000008000b7210 */ /* 0x000fce0007ffe0ff */
[----:B------:R-:W-:-:S05]  /*0590*/  @P3 VIADD R6, R6, 0x1 ;  /* 0x0000000106063836 */ /* 0x000fca0000000000 */
[----:B------:R-:W-:Y:S01]  /*05a0*/  MOV R10, R6 ;  /* 0x00000006000a7202 */ /* 0x000fe20000000f00 */
[----:B------:R-:W-:-:S04]  /*05b0*/  VIADD R6, R8, 0xffffffff ;  /* 0xffffffff08067836 */ /* 0x000fc80000000000 */
[----:B------:R-:W-:Y:S02]  /*05c0*/  @!P0 IMAD.MOV R10, RZ, RZ, -R10 ;  /* 0x000000ffff0a8224 */ /* 0x000fe400078e0a0a */
[----:B------:R-:W-:-:S03]  /*05d0*/  IMAD R6, R6, R3, R8 ;  /* 0x0000000306067224 */ /* 0x000fc600078e0208 */
[----:B------:R-:W-:Y:S02]  /*05e0*/  SEL R7, R7, R10, !P1 ;  /* 0x0000000a07077207 */ /* 0x000fe40004800000 */
[----:B------:R-:W2:Y:S03]  /*05f0*/  LDC R10, c[0x0][0x38c] ;  /* 0x0000e300ff0a7b82 */ /* 0x000ea60000000800 */
[----:B------:R-:W-:Y:S02]  /*0600*/  IMAD.IADD R9, R6, 0x1, R7 ;  /* 0x0000000106097824 */ /* 0x000fe400078e0207 */
[----:B0-----:R-:W-:-:S04]  /*0610*/  IMAD.WIDE R6, R11, 0x4, R4 ;  /* 0x000000040b067825 */ /* 0x001fc800078e0204 */
[----:B------:R-:W-:Y:S02]  /*0620*/  IMAD.WIDE R4, R9, 0x4, R4 ;  /* 0x0000000409047825 */ /* 0x000fe400078e0204 */
[----:B------:R-:W3:Y:S04]  /*0630*/  LDG.E R7, desc[UR4][R6.64] ;  /* 0x0000000406077981 */ /* 0x000ee8000c1e1900 */
[----:B------:R-:W3:Y:S01]  /*0640*/  LDG.E R8, desc[UR4][R4.64] ;  /* 0x0000000404087981 */ /* 0x000ee2000c1e1900 */
[----:B--2---:R-:W-:Y:S02]  /*0650*/  IABS R11, R10 ;  /* 0x0000000a000b7213 */ /* 0x004fe40000000000 */
[----:B------:R-:W-:Y:S02]  /*0660*/  ISETP.NE.AND P3, PT, R10, RZ, PT ;  /* 0x000000ff0a00720c */ /* 0x000fe40003f65270 */
[----:B------:R-:W0:Y:S08]  /*0670*/  I2F.RP R12, R11 ;  /* 0x0000000b000c7306 */ /* 0x000e300000209400 */
[----:B0-----:R-:W0:Y:S02]  /*0680*/  MUFU.RCP R12, R12 ;  /* 0x0000000c000c7308 */ /* 0x001e240000001000 */
[----:B0-----:R-:W-:-:S06]  /*0690*/  VIADD R13, R12, 0xffffffe ;  /* 0x0ffffffe0c0d7836 */ /* 0x001fcc0000000000 */
[----:B------:R-:W1:Y:S02]  /*06a0*/  F2I.FTZ.U32.TRUNC.NTZ R9, R13 ;  /* 0x0000000d00097305 */ /* 0x000e64000021f000 */
[----:B-1----:R-:W-:-:S05]  /*06b0*/  IADD3 R14, PT, PT, RZ, -R9, RZ ;  /* 0x80000009ff0e7210 */ /* 0x002fca0007ffe0ff */
[----:B------:R-:W-:Y:S02]  /*06c0*/  IMAD R15, R14, R11, RZ ;  /* 0x0000000b0e0f7224 */ /* 0x000fe400078e02ff */
[----:B---3--:R-:W-:Y:S02]  /*06d0*/  IMAD.IADD R7, R8, 0x1, R7 ;  /* 0x0000000108077824 */ /* 0x008fe400078e0207 */
[----:B------:R-:W-:-:S03]  /*06e0*/  IMAD.MOV.U32 R8, RZ, RZ, RZ ;  /* 0x000000ffff087224 */ /* 0x000fc600078e00ff */
[----:B------:R-:W-:Y:S01]  /*06f0*/  IABS R6, R7 ;  /* 0x0000000700067213 */ /* 0x000fe20000000000 */
[----:B------:R-:W-:Y:S01]  /*0700*/  IMAD.HI.U32 R15, R9, R15, R8 ;  /* 0x0000000f090f7227 */ /* 0x000fe200078e0008 */
[----:B------:R-:W-:Y:S02]  /*0710*/  ISETP.GE.AND P1, PT, R7, RZ, PT ;  /* 0x000000ff0700720c */ /* 0x000fe40003f26270 */
[----:B------:R-:W-:-:S05]  /*0720*/  MOV R8, R6 ;  /* 0x0000000600087202 */ /* 0x000fca0000000f00 */
[----:B------:R-:W-:-:S04]  /*0730*/  IMAD.HI.U32 R6, R15, R8, RZ ;  /* 0x000000080f067227 */ /* 0x000fc800078e00ff */
[----:B------:R-:W-:-:S04]  /*0740*/  IMAD.MOV R9, RZ, RZ, -R6 ;  /* 0x000000ffff097224 */ /* 0x000fc800078e0a06 */
[----:B------:R-:W-:-:S05]  /*0750*/  IMAD R6, R11, R9, R8 ;  /* 0x000000090b067224 */ /* 0x000fca00078e0208 */
[----:B------:R-:W-:-:S13]  /*0760*/  ISETP.GT.U32.AND P0, PT, R11, R6, PT ;  /* 0x000000060b00720c */ /* 0x000fda0003f04070 */
[----:B------:R-:W-:-:S05]  /*0770*/  @!P0 IMAD.IADD R6, R6, 0x1, -R11 ;  /* 0x0000000106068824 */ /* 0x000fca00078e0a0b */
[----:B------:R-:W-:-:S13]  /*0780*/  ISETP.GT.U32.AND P0, PT, R11, R6, PT ;  /* 0x000000060b00720c */ /* 0x000fda0003f04070 */
[----:B------:R-:W-:-:S05]  /*0790*/  @!P0 IADD3 R6, PT, PT, R6, -R11, RZ ;  /* 0x8000000b06068210 */ /* 0x000fca0007ffe0ff */
[----:B------:R-:W-:Y:S01]  /*07a0*/  @!P1 IMAD.MOV R6, RZ, RZ, -R6 ;  /* 0x000000ffff069224 */ /* 0x000fe200078e0a06 */
[----:B------:R-:W-:-:S05]  /*07b0*/  @!P3 LOP3.LUT R6, RZ, R10, RZ, 0x33, !PT ;  /* 0x0000000aff06b212 */ /* 0x000fca00078e33ff */
[----:B------:R0:W-:Y:S02]  /*07c0*/  STG.E desc[UR4][R4.64], R6 ;  /* 0x0000000604007986 */ /* 0x0001e4000c101904 */
.L_x_5:
[----:B------:R-:W-:Y:S05]  /*07d0*/  BSYNC.RECONVERGENT B0 ;  /* 0x0000000000007941 */ /* 0x000fea0003800200 */
.L_x_4:
[----:B------:R-:W-:Y:S05]  /*07e0*/  @!P2 BRA `(.L_x_6) ;  /* 0x0000000000c0a947 */ /* 0x000fea0003800000 */
[----:B0-----:R-:W0:Y:S01]  /*07f0*/  LDC.64 R4, c[0x0][0x380] ;  /* 0x0000e000ff047b82 */ /* 0x001e220000000a00 */
[C---:B------:R-:W-:Y:S02]  /*0800*/  IMAD R10, R3.reuse, R3, R0 ;  /* 0x00000003030a7224 */ /* 0x040fe400078e0200 */
[----:B------:R-:W-:-:S03]  /*0810*/  VIADD R8, R3, 0xffffffff ;  /* 0xffffffff03087836 */ /* 0x000fc60000000000 */
[----:B------:R-:W-:Y:S01]  /*0820*/  LEA R9, R3, R10, 0x1 ;  /* 0x0000000a03097211 */ /* 0x000fe200078e08ff */
[----:B------:R-:W-:Y:S01]  /*0830*/  IMAD R7, R8, R3, RZ ;  /* 0x0000000308077224 */ /* 0x000fe200078e02ff */
[----:B------:R-:W2:Y:S08]  /*0840*/  LDC R15, c[0x0][0x38c] ;  /* 0x0000e300ff0f7b82 */ /* 0x000eb00000000800 */
[----:B------:R-:W3:Y:S01]  /*0850*/  LDC R6, c[0x0][0x388] ;  /* 0x0000e200ff067b82 */ /* 0x000ee20000000800 */
[----:B0-----:R-:W-:-:S04]  /*0860*/  IMAD.WIDE R4, R9, 0x4, R4 ;  /* 0x0000000409047825 */ /* 0x001fc800078e0204 */
[----:B------:R-:W-:-:S07]  /*0870*/  IMAD.MOV.U32 R9, RZ, RZ, 0x1 ;  /* 0x00000001ff097424 */ /* 0x000fce00078e00ff */
.L_x_9:
[----:B------:R-:W-:Y:S01]  /*0880*/  IMAD.SHL.U32 R8, R9, 0x2, RZ ;  /* 0x0000000209087824 */ /* 0x000fe200078e00ff */
[----:B------:R-:W-:Y:S04]  /*0890*/  BSSY.RECONVERGENT B0, `(.L_x_7) ;  /* 0x0000020000007945 */ /* 0x000fe80003800200 */
[----:B------:R-:W-:-:S04]  /*08a0*/  IADD3 R3, PT, PT, R8, -0x1, RZ ;  /* 0xffffffff08037810 */ /* 0x000fc80007ffe0ff */
[----:B------:R-:W-:-:S04]  /*08b0*/  LOP3.LUT P0, RZ, R3, R0, RZ, 0xc0, !PT ;  /* 0x0000000003ff7212 */ /* 0x000fc8000780c0ff */
[----:B------:R-:W-:-:S13]  /*08c0*/  ISETP.GE.OR P0, PT, R0, R7, P0 ;  /* 0x000000070000720c */ /* 0x000fda0000706670 */
[----:B------:R-:W-:Y:S05]  /*08d0*/  @P0 BRA `(.L_x_8) ;  /* 0x00000000006c0947 */ /* 0x000fea0003800000 */
[----:B------:R-:W-:Y:S01]  /*08e0*/  IMAD.WIDE R12, R9, 0x4, R4 ;  /* 0x00000004090c7825 */ /* 0x000fe200078e0204 */
[----:B------:R-:W4:Y:S05]  /*08f0*/  LDG.E R3, desc[UR4][R4.64] ;  /* 0x0000000404037981 */ /* 0x000f2a000c1e1900 */
[----:B------:R-:W4:Y:S01]  /*0900*/  LDG.E R12, desc[UR4][R12.64] ;  /* 0x000000040c0c7981 */ /* 0x000f22000c1e1900 */
[----:B-12---:R-:W-:Y:S02]  /*0910*/  IABS R14, R15 ;  /* 0x0000000f000e7213 */ /* 0x006fe40000000000 */
[----:B------:R-:W-:Y:S02]  /*0920*/  MOV R10, RZ ;  /* 0x000000ff000a7202 */ /* 0x000fe40000000f00 */
[----:B------:R-:W0:Y:S01]  /*0930*/  I2F.RP R9, R14 ;  /* 0x0000000e00097306 */ /* 0x000e220000209400 */
[----:B------:R-:W-:-:S07]  /*0940*/  ISETP.NE.AND P2, PT, R15, RZ, PT ;  /* 0x000000ff0f00720c */ /* 0x000fce0003f45270 */
[----:B0-----:R-:W0:Y:S02]  /*0950*/  MUFU.RCP R9, R9 ;  /* 0x0000000900097308 */ /* 0x001e240000001000 */
[----:B0-----:R-:W-:-:S06]  /*0960*/  VIADD R11, R9, 0xffffffe ;  /* 0x0ffffffe090b7836 */ /* 0x001fcc0000000000 */
[----:B------:R-:W0:Y:S02]  /*0970*/  F2I.FTZ.U32.TRUNC.NTZ R11, R11 ;  /* 0x0000000b000b7305 */ /* 0x000e24000021f000 */
[----:B0-----:R-:W-:-:S05]  /*0980*/  IADD3 R17, PT, PT, RZ, -R11, RZ ;  /* 0x8000000bff117210 */ /* 0x001fca0007ffe0ff */
[----:B------:R-:W-:-:S04]  /*0990*/  IMAD R17, R17, R14, RZ ;  /* 0x0000000e11117224 */ /* 0x000fc800078e02ff */
[----:B------:R-:W-:-:S04]  /*09a0*/  IMAD.HI.U32 R17, R11, R17, R10 ;  /* 0x000000110b117227 */ /* 0x000fc800078e000a */
[----:B----4-:R-:W-:-:S05]  /*09b0*/  IMAD.IADD R3, R3, 0x1, R12 ;  /* 0x0000000103037824 */ /* 0x010fca00078e020c */
[----:B------:R-:W-:Y:S02]  /*09c0*/  IABS R12, R3 ;  /* 0x00000003000c7213 */ /* 0x000fe40000000000 */
[----:B------:R-:W-:-:S03]  /*09d0*/  ISETP.GE.AND P1, PT, R3, RZ, PT ;  /* 0x000000ff0300720c */ /* 0x000fc60003f26270 */
[----:B------:R-:W-:-:S04]  /*09e0*/  IMAD.MOV.U32 R10, RZ, RZ, R12 ;  /* 0x000000ffff0a7224 */ /* 0x000fc800078e000c */
[----:B------:R-:W-:-:S05]  /*09f0*/  IMAD.HI.U32 R9, R17, R10, RZ ;  /* 0x0000000a11097227 */ /* 0x000fca00078e00ff */
[----:B------:R-:W-:-:S05]  /*0a00*/  IADD3 R9, PT, PT, -R9, RZ, RZ ;  /* 0x000000ff09097210 */ /* 0x000fca0007ffe1ff */
        /* <DEDUP_REMOVED lines=8> */
.L_x_8:
[----:B------:R-:W-:Y:S05]  /*0a90*/  BSYNC.RECONVERGENT B0 ;  /* 0x0000000000007941 */ /* 0x000fea0003800200 */
.L_x_7:
[----:B---3--:R-:W-:Y:S01]  /*0aa0*/  MOV R3, R6 ;  /* 0x0000000600037202 */ /* 0x008fe20000000f00 */
[----:B------:R-:W-:Y:S01]  /*0ab0*/  BAR.SYNC.DEFER_BLOCKING 0x0 ;  /* 0x0000000000007b1d */ /* 0x000fe20000010000 */
[----:B0-----:R-:W-:Y:S02]  /*0ac0*/  IMAD.MOV.U32 R9, RZ, RZ, R8 ;  /* 0x000000ffff097224 */ /* 0x001fe400078e0008 */
[----:B------:R-:W-:-:S13]  /*0ad0*/  ISETP.GE.AND P0, PT, R8, R3, PT ;  /* 0x000000030800720c */ /* 0x000fda0003f06270 */
[----:B------:R-:W-:Y:S05]  /*0ae0*/  @!P0 BRA `(.L_x_9) ;  /* 0xfffffffc00648947 */ /* 0x000fea000383ffff */
.L_x_6:
[----:B0-----:R-:W-:Y:S01]  /*0af0*/  IADD3 R6, PT, PT, R3, -0x1, RZ ;  /* 0xffffffff03067810 */ /* 0x001fe20007ffe0ff */
[----:B------:R-:W-:Y:S04]  /*0b00*/  BAR.SYNC.DEFER_BLOCKING 0x0 ;  /* 0x0000000000007b1d */ /* 0x000fe80000010000 */
[----:B------:R-:W-:-:S05]  /*0b10*/  IMAD R5, R6, R3, RZ ;  /* 0x0000000306057224 */ /* 0x000fca00078e02ff */
[----:B------:R-:W-:-:S04]  /*0b20*/  ISETP.GE.AND P0, PT, R0, R5, PT ;  /* 0x000000050000720c */ /* 0x000fc80003f06270 */
[----:B------:R-:W-:-:S13]  /*0b30*/  ISETP.NE.OR P0, PT, R2, RZ, P0 ;  /* 0x000000ff0200720c */ /* 0x000fda0000705670 */
[----:B------:R-:W-:Y:S05]  /*0b40*/  @P0 EXIT ;  /* 0x000000000000094d */ /* 0x000fea0003800000 */
[----:B------:R-:W-:Y:S02]  /*0b50*/  IABS R2, R3 ;  /* 0x0000000300027213 */ /* 0x000fe40000000000 */
[----:B------:R-:W-:Y:S02]  /*0b60*/  IABS R8, R0 ;  /* 0x0000000000087213 */ /* 0x000fe40000000000 */
[----:B------:R-:W0:Y:S08]  /*0b70*/  I2F.RP R7, R2 ;  /* 0x0000000200077306 */ /* 0x000e300000209400 */
[----:B0-----:R-:W0:Y:S02]  /*0b80*/  MUFU.RCP R7, R7 ;  /* 0x0000000700077308 */ /* 0x001e240000001000 */
[----:B0-----:R-:W-:-:S06]  /*0b90*/  VIADD R4, R7, 0xffffffe ;  /* 0x0ffffffe07047836 */ /* 0x001fcc0000000000 */
[----:B------:R0:W3:Y:S02]  /*0ba0*/  F2I.FTZ.U32.TRUNC.NTZ R5, R4 ;  /* 0x0000000400057305 */ /* 0x0000e4000021f000 */
[----:B0-----:R-:W-:Y:S01]  /*0bb0*/  IMAD.MOV.U32 R4, RZ, RZ, RZ ;  /* 0x000000ffff047224 */ /* 0x001fe200078e00ff */
[----:B---3--:R-:W-:-:S05]  /*0bc0*/  IADD3 R9, PT, PT, RZ, -R5, RZ ;  /* 0x80000005ff097210 */ /* 0x008fca0007ffe0ff */
[----:B------:R-:W-:-:S04]  /*0bd0*/  IMAD R9, R9, R2, RZ ;  /* 0x0000000209097224 */ /* 0x000fc800078e02ff */
[----:B------:R-:W-:Y:S01]  /*0be0*/  IMAD.HI.U32 R9, R5, R9, R4 ;  /* 0x0000000905097227 */ /* 0x000fe200078e0004 */
[----:B------:R-:W-:Y:S02]  /*0bf0*/  MOV R5, R8 ;  /* 0x0000000800057202 */ /* 0x000fe40000000f00 */
[----:B------:R-:W0:Y:S03]  /*0c00*/  LDC R8, c[0x0][0x38c] ;  /* 0x0000e300ff087b82 */ /* 0x000e260000000800 */
[----:B------:R-:W-:-:S04]  /*0c10*/  IMAD.HI.U32 R9, R9, R5, RZ ;  /* 0x0000000509097227 */ /* 0x000fc800078e00ff */
[----:B------:R-:W-:-:S04]  /*0c20*/  IMAD.MOV R7, RZ, RZ, -R9 ;  /* 0x000000ffff077224 */ /* 0x000fc800078e0a09 */
[----:B------:R-:W-:-:S05]  /*0c30*/  IMAD R5, R2, R7, R5 ;  /* 0x0000000702057224 */ /* 0x000fca00078e0205 */
[----:B------:R-:W-:-:S13]  /*0c40*/  ISETP.GT.U32.AND P0, PT, R2, R5, PT ;  /* 0x000000050200720c */ /* 0x000fda0003f04070 */
[-C--:B------:R-:W-:Y:S01]  /*0c50*/  @!P0 IADD3 R5, PT, PT, R5, -R2.reuse, RZ ;  /* 0x8000000205058210 */ /* 0x080fe20007ffe0ff */
[----:B------:R-:W-:Y:S01]  /*0c60*/  @!P0 VIADD R9, R9, 0x1 ;  /* 0x0000000109098836 */ /* 0x000fe20000000000 */
[----:B------:R-:W-:Y:S02]  /*0c70*/  ISETP.NE.AND P0, PT, R3, RZ, PT ;  /* 0x000000ff0300720c */ /* 0x000fe40003f05270 */
[----:B------:R-:W-:Y:S02]  /*0c80*/  ISETP.GE.U32.AND P1, PT, R5, R2, PT ;  /* 0x000000020500720c */ /* 0x000fe40003f26070 */
[-C--:B------:R-:W-:Y:S01]  /*0c90*/  LOP3.LUT R2, R0, R3.reuse, RZ, 0x3c, !PT ;  /* 0x0000000300027212 */ /* 0x080fe200078e3cff */
[----:B------:R-:W3:Y:S01]  /*0ca0*/  LDC.64 R4, c[0x0][0x380] ;  /* 0x0000e000ff047b82 */ /* 0x000ee20000000a00 */
[----:B------:R-:W-:Y:S02]  /*0cb0*/  IMAD R0, R3, R3, R0 ;  /* 0x0000000303007224 */ /* 0x000fe400078e0200 */
[----:B------:R-:W-:Y:S01]  /*0cc0*/  ISETP.GE.AND P2, PT, R2, RZ, PT ;  /* 0x000000ff0200720c */ /* 0x000fe20003f46270 */
[----:B------:R-:W-:-:S04]  /*0cd0*/  IMAD.IADD R2, R6, 0x1, R3 ;  /* 0x0000000106027824 */ /* 0x000fc800078e0203 */
[----:B------:R-:W-:Y:S02]  /*0ce0*/  IMAD R2, R2, R3, RZ ;  /* 0x0000000302027224 */ /* 0x000fe400078e02ff */
[----:B------:R-:W-:Y:S02]  /*0cf0*/  @P1 IADD3 R9, PT, PT, R9, 0x1, RZ ;  /* 0x0000000109091810 */ /* 0x000fe40007ffe0ff */
[C---:B------:R-:W-:Y:S02]  /*0d00*/  IMAD R7, R3.reuse, 0x3, R2 ;  /* 0x0000000303077824 */ /* 0x040fe400078e0202 */
[----:B------:R-:W-:Y:S02]  /*0d10*/  MOV R6, R9 ;  /* 0x0000000900067202 */ /* 0x000fe40000000f00 */
[----:B------:R-:W-:-:S03]  /*0d20*/  LEA R9, R3, R0, 0x1 ;  /* 0x0000000003097211 */ /* 0x000fc600078e08ff */
[----:B------:R-:W-:Y:S01]  /*0d30*/  @!P2 IMAD.MOV R6, RZ, RZ, -R6 ;  /* 0x000000ffff06a224 */ /* 0x000fe200078e0a06 */
[----:B------:R-:W-:-:S05]  /*0d40*/  @!P0 LOP3.LUT R6, RZ, R3, RZ, 0x33, !PT ;  /* 0x00000003ff068212 */ /* 0x000fca00078e33ff */
[----:B------:R-:W-:Y:S02]  /*0d50*/  IMAD.IADD R3, R6, 0x1, R7 ;  /* 0x0000000106037824 */ /* 0x000fe400078e0207 */
[----:B---3--:R-:W-:-:S04]  /*0d60*/  IMAD.WIDE R6, R9, 0x4, R4 ;  /* 0x0000000409067825 */ /* 0x008fc800078e0204 */
[----:B------:R-:W-:Y:S02]  /*0d70*/  IMAD.WIDE R2, R3, 0x4, R4 ;  /* 0x0000000403027825 */ /* 0x000fe400078e0204 */
[----:B------:R-:W3:Y:S04]  /*0d80*/  LDG.E R7, desc[UR4][R6.64] ;  /* 0x0000000406077981 */ /* 0x000ee8000c1e1900 */
[----:B------:R-:W3:Y:S01]  /*0d90*/  LDG.E R0, desc[UR4][R2.64] ;  /* 0x0000000402007981 */ /* 0x000ee2000c1e1900 */
[----:B0-----:R-:W-:Y:S02]  /*0da0*/  IABS R9, R8 ;  /* 0x0000000800097213 */ /* 0x001fe40000000000 */
[----:B------:R-:W-:Y:S02]  /*0db0*/  ISETP.NE.AND P2, PT, R8, RZ, PT ;  /* 0x000000ff0800720c */ /* 0x000fe40003f45270 */
[----:B------:R-:W0:Y:S08]  /*0dc0*/  I2F.RP R10, R9 ;  /* 0x00000009000a7306 */ /* 0x000e300000209400 */
[----:B0-----:R-:W0:Y:S02]  /*0dd0*/  MUFU.RCP R10, R10 ;  /* 0x0000000a000a7308 */ /* 0x001e240000001000 */
[----:B0-----:R-:W-:-:S06]  /*0de0*/  IADD3 R11, PT, PT, R10, 0xffffffe, RZ ;  /* 0x0ffffffe0a0b7810 */ /* 0x001fcc0007ffe0ff */
[----:B------:R-:W0:Y:S02]  /*0df0*/  F2I.FTZ.U32.TRUNC.NTZ R5, R11 ;  /* 0x0000000b00057305 */ /* 0x000e24000021f000 */
[----:B0-----:R-:W-:Y:S01]  /*0e00*/  IMAD.MOV R4, RZ, RZ, -R5 ;  /* 0x000000ffff047224 */ /* 0x001fe200078e0a05 */
[----:B---3--:R-:W-:-:S03]  /*0e10*/  IADD3 R0, PT, PT, R0, R7, RZ ;  /* 0x0000000700007210 */ /* 0x008fc60007ffe0ff */
[----:B------:R-:W-:Y:S02]  /*0e20*/  IMAD R7, R4, R9, RZ ;  /* 0x0000000904077224 */ /* 0x000fe400078e02ff */
[----:B------:R-:W-:Y:S01]  /*0e30*/  IMAD.MOV.U32 R4, RZ, RZ, RZ ;  /* 0x000000ffff047224 */ /* 0x000fe200078e00ff */
[----:B------:R-:W-:Y:S02]  /*0e40*/  IABS R6, R0 ;  /* 0x0000000000067213 */ /* 0x000fe40000000000 */
[----:B------:R-:W-:Y:S01]  /*0e50*/  ISETP.GE.AND P1, PT, R0, RZ, PT ;  /* 0x000000ff0000720c */ /* 0x000fe20003f26270 */
[----:B------:R-:W-:Y:S01]  /*0e60*/  IMAD.HI.U32 R4, R5, R7, R4 ;  /* 0x0000000705047227 */ /* 0x000fe200078e0004 */
[----:B------:R-:W-:-:S05]  /*0e70*/  MOV R5, R6 ;  /* 0x0000000600057202 */ /* 0x000fca0000000f00 */
[----:B------:R-:W-:-:S04]  /*0e80*/  IMAD.HI.U32 R4, R4, R5, RZ ;  /* 0x0000000504047227 */ /* 0x000fc800078e00ff */
[----:B------:R-:W-:-:S04]  /*0e90*/  IMAD.MOV R4, RZ, RZ, -R4 ;  /* 0x000000ffff047224 */ /* 0x000fc800078e0a04 */
[----:B------:R-:W-:-:S05]  /*0ea0*/  IMAD R4, R9, R4, R5 ;  /* 0x0000000409047224 */ /* 0x000fca00078e0205 */
[----:B------:R-:W-:-:S13]  /*0eb0*/  ISETP.GT.U32.AND P0, PT, R9, R4, PT ;  /* 0x000000040900720c */ /* 0x000fda0003f04070 */
[----:B------:R-:W-:-:S04]  /*0ec0*/  @!P0 IADD3 R4, PT, PT, R4, -R9, RZ ;  /* 0x8000000904048210 */ /* 0x000fc80007ffe0ff */
[----:B------:R-:W-:-:S13]  /*0ed0*/  ISETP.GT.U32.AND P0, PT, R9, R4, PT ;  /* 0x000000040900720c */ /* 0x000fda0003f04070 */
[----:B------:R-:W-:-:S05]  /*0ee0*/  @!P0 IMAD.IADD R4, R4, 0x1, -R9 ;  /* 0x0000000104048824 */ /* 0x000fca00078e0a09 */
[----:B------:R-:W-:Y:S02]  /*0ef0*/  @!P1 IADD3 R4, PT, PT, -R4, RZ, RZ ;  /* 0x000000ff04049210 */ /* 0x000fe40007ffe1ff */
[----:B------:R-:W-:-:S05]  /*0f00*/  @!P2 LOP3.LUT R4, RZ, R8, RZ, 0x33, !PT ;  /* 0x00000008ff04a212 */ /* 0x000fca00078e33ff */
[----:B------:R-:W-:Y:S01]  /*0f10*/  STG.E desc[UR4][R2.64], R4 ;  /* 0x0000000402007986 */ /* 0x000fe2000c101904 */
[----:B------:R-:W-:Y:S05]  /*0f20*/  EXIT ;  /* 0x000000000000794d */ /* 0x000fea0003800000 */
.L_x_10:
[----:B------:R-:W-:-:S00]  /*0f30*/  BRA `(.L_x_10) ;  /* 0xfffffffc00fc7947 */ /* 0x000fc0000383ffff */
[----:B------:R-:W-:-:S00]  /*0f40*/  NOP ;  /* 0x0000000000007918 */ /* 0x000fc00000000000 */
        /* <DEDUP_REMOVED lines=11> */
.L_x_23:


//--------------------- .text._Z16reduce_terms_kerPiii --------------------------
	.section	.text._Z16reduce_terms_kerPiii,"ax",@progbits
	.align	128
        .global         _Z16reduce_terms_kerPiii
        .type           _Z16reduce_terms_kerPiii,@function
        .size           _Z16reduce_terms_kerPiii,(.L_x_24 - _Z16reduce_terms_kerPiii)
        .other          _Z16reduce_terms_kerPiii,@"STO_CUDA_ENTRY STV_DEFAULT"
_Z16reduce_terms_kerPiii:
.text._Z16reduce_terms_kerPiii:
        /* <DEDUP_REMOVED lines=16> */
.L_x_14:
        /* <DEDUP_REMOVED lines=31> */
.L_x_13:
[----:B------:R-:W-:Y:S05]  /*02f0*/  BSYNC.RECONVERGENT B0 ;  /* 0x0000000000007941 */ /* 0x000fea0003800200 */
.L_x_12:
[----:B--2---:R-:W-:Y:S01]  /*0300*/  IMAD.MOV.U32 R3, RZ, RZ, R2 ;  /* 0x000000ffff037224 */ /* 0x004fe200078e0002 */
[----:B------:R-:W-:Y:S01]  /*0310*/  BAR.SYNC.DEFER_BLOCKING 0x0 ;  /* 0x0000000000007b1d */ /* 0x000fe20000010000 */
[----:B0-----:R-:W-:-:S03]  /*0320*/  MOV R7, R6 ;  /* 0x0000000600077202 */ /* 0x001fc60000000f00 */
[----:B------:R-:W-:-:S13]  /*0330*/  ISETP.GE.AND P0, PT, R6, R3, PT ;  /* 0x000000030600720c */ /* 0x000fda0003f06270 */
[----:B------:R-:W-:Y:S05]  /*0340*/  @!P0 BRA `(.L_x_14) ;  /* 0xfffffffc006c8947 */ /* 0x000fea000383ffff */
.L_x_11:
        /* <DEDUP_REMOVED lines=72> */
.L_x_16:
[----:B------:R-:W-:Y:S05]  /*07d0*/  BSYNC.RECONVERGENT B0 ;  /* 0x0000000000007941 */ /* 0x000fea0003800200 */
.L_x_15:
        /* <DEDUP_REMOVED lines=10> */
.L_x_20:
        /* <DEDUP_REMOVED lines=33> */
.L_x_19:
[----:B------:R-:W-:Y:S05]  /*0a90*/  BSYNC.RECONVERGENT B0 ;  /* 0x0000000000007941 */ /* 0x000fea0003800200 */
.L_x_18:
[----:B---3--:R-:W-:Y:S01]  /*0aa0*/  MOV R3, R6 ;  /* 0x0000000600037202 */ /* 0x008fe20000000f00 */
[----:B------:R-:W-:Y:S01]  /*0ab0*/  BAR.SYNC.DEFER_BLOCKING 0x0 ;  /* 0x0000000000007b1d */ /* 0x000fe20000010000 */
[----:B0-----:R-:W-:Y:S02]  /*0ac0*/  IMAD.MOV.U32 R9, RZ, RZ, R8 ;  /* 0x000000ffff097224 */ /* 0x001fe400078e0008 */
[----:B------:R-:W-:-:S13]  /*0ad0*/  ISETP.GE.AND P0, PT, R8, R3, PT ;  /* 0x000000030800720c */ /* 0x000fda0003f06270 */
[----:B------:R-:W-:Y:S05]  /*0ae0*/  @!P0 BRA `(.L_x_20) ;  /* 0xfffffffc00648947 */ /* 0x000fea000383ffff */
.L_x_17:
        /* <DEDUP_REMOVED lines=68> */
.L_x_21:
        /* <DEDUP_REMOVED lines=13> */
.L_x_24:


//--------------------- .text._Z13poly_mult_kerPiii --------------------------
	.section	.text._Z13poly_mult_kerPiii,"ax",@progbits
	.align	128
        .global         _Z13poly_mult_kerPiii
        .type           _Z13poly_mult_kerPiii,@function
        .size           _Z13poly_mult_kerPiii,(.L_x_25 - _Z13poly_mult_kerPiii)
        .other          _Z13poly_mult_kerPiii,@"STO_CUDA_ENTRY STV_DEFAULT"
_Z13poly_mult_kerPiii:
.text._Z13poly_mult_kerPiii:
[----:B------:R-:W-:Y:S08]  /*0000*/  LDC R1, c[0x0][0x37c] ;  /* 0x0000df00ff017b82 */ /* 0x000ff00000000800 */
[----:B------:R-:W0:Y:S01]  /*0010*/  LDC R0, c[0x0][0x388] ;  /* 0x0000e200ff007b82 */ /* 0x000e220000000800 */
[----:B------:R-:W1:Y:S07]  /*0020*/  S2R R6, SR_TID.X ;  /* 0x0000000000067919 */ /* 0x000e6e0000002100 */
[----:B------:R-:W1:Y:S08]  /*0030*/  S2UR UR4, SR_CTAID.X ;  /* 0x00000000000479c3 */ /* 0x000e700000002500 */
[----:B------:R-:W1:Y:S01]  /*0040*/  LDC R7, c[0x0][0x360] ;  /* 0x0000d800ff077b82 */ /* 0x000e620000000800 */
[----:B0-----:R-:W-:-:S04]  /*0050*/  IABS R9, R0 ;  /* 0x0000000000097213 */ /* 0x001fc80000000000 */
[----:B------:R-:W0:Y:S01]  /*0060*/  I2F.RP R4, R9 ;  /* 0x0000000900047306 */ /* 0x000e220000209400 */
[----:B-1----:R-:W-:Y:S01]  /*0070*/  IMAD R7, R7, UR4, R6 ;  /* 0x0000000407077c24 */ /* 0x002fe2000f8e0206 */
[----:B------:R-:W1:Y:S06]  /*0080*/  LDCU.64 UR4, c[0x0][0x358] ;  /* 0x00006b00ff0477ac */ /* 0x000e6c0008000a00 */
[----:B0-----:R-:W0:Y:S02]  /*0090*/  MUFU.RCP R4, R4 ;  /* 0x0000000400047308 */ /* 0x001e240000001000 */
[----:B0-----:R-:W-:-:S02]  /*00a0*/  IADD3 R2, PT, PT, R4, 0xffffffe, RZ ;  /* 0x0ffffffe04027810 */ /* 0x001fc40007ffe0ff */
[----:B------:R-:W-:-:S04]  /*00b0*/  IABS R4, R7 ;  /* 0x0000000700047213 */ /* 0x000fc80000000000 */
[----:B------:R0:W2:Y:S02]  /*00c0*/  F2I.FTZ.U32.TRUNC.NTZ R3, R2 ;  /* 0x0000000200037305 */ /* 0x0000a4000021f000 */
[----:B0-----:R-:W-:Y:S01]  /*00d0*/  IMAD.MOV.U32 R2, RZ, RZ, RZ ;  /* 0x000000ffff027224 */ /* 0x001fe200078e00ff */
[----:B--2---:R-:W-:-:S05]  /*00e0*/  IADD3 R8, PT, PT, RZ, -R3, RZ ;  /* 0x80000003ff087210 */ /* 0x004fca0007ffe0ff */
[----:B------:R-:W-:-:S04]  /*00f0*/  IMAD R5, R8, R9, RZ ;  /* 0x0000000908057224 */ /* 0x000fc800078e02ff */
[----:B------:R-:W-:-:S06]  /*0100*/  IMAD.HI.U32 R3, R3, R5, R2 ;  /* 0x0000000503037227 */ /* 0x000fcc00078e0002 */
[----:B------:R-:W-:-:S05]  /*0110*/  IMAD.HI.U32 R5, R3, R4, RZ ;  /* 0x0000000403057227 */ /* 0x000fca00078e00ff */
[----:B------:R-:W-:-:S05]  /*0120*/  IADD3 R3, PT, PT, -R5, RZ, RZ ;  /* 0x000000ff05037210 */ /* 0x000fca0007ffe1ff */
[----:B------:R-:W-:-:S05]  /*0130*/  IMAD R2, R9, R3, R4 ;  /* 0x0000000309027224 */ /* 0x000fca00078e0204 */
[----:B------:R-:W-:-:S13]  /*0140*/  ISETP.GT.U32.AND P2, PT, R9, R2, PT ;  /* 0x000000020900720c */ /* 0x000fda0003f44070 */
[----:B------:R-:W-:Y:S01]  /*0150*/  @!P2 IMAD.IADD R2, R2, 0x1, -R9 ;  /* 0x000000010202a824 */ /* 0x000fe200078e0a09 */
[----:B------:R-:W-:Y:S02]  /*0160*/  @!P2 IADD3 R5, PT, PT, R5, 0x1, RZ ;  /* 0x000000010505a810 */ /* 0x000fe40007ffe0ff */
[----:B------:R-:W-:Y:S02]  /*0170*/  ISETP.NE.AND P2, PT, R0, RZ, PT ;  /* 0x000000ff0000720c */ /* 0x000fe40003f45270 */
[----:B------:R-:W-:Y:S02]  /*0180*/  ISETP.GE.U32.AND P0, PT, R2, R9, PT ;  /* 0x000000090200720c */ /* 0x000fe40003f06070 */
[----:B------:R-:W-:-:S04]  /*0190*/  LOP3.LUT R2, R7, R0, RZ, 0x3c, !PT ;  /* 0x0000000007027212 */ /* 0x000fc800078e3cff */
[----:B------:R-:W-:Y:S02]  /*01a0*/  ISETP.GE.AND P1, PT, R2, RZ, PT ;  /* 0x000000ff0200720c */ /* 0x000fe40003f26270 */
[----:B------:R-:W0:Y:S05]  /*01b0*/  LDC.64 R2, c[0x0][0x380] ;  /* 0x0000e000ff027b82 */ /* 0x000e2a0000000a00 */
[----:B------:R-:W-:-:S06]  /*01c0*/  @P0 VIADD R5, R5, 0x1 ;  /* 0x0000000105050836 */ /* 0x000fcc0000000000 */
[----:B------:R-:W-:Y:S02]  /*01d0*/  @!P1 IADD3 R5, PT, PT, -R5, RZ, RZ ;  /* 0x000000ff05059210 */ /* 0x000fe40007ffe1ff */
[----:B------:R-:W-:-:S04]  /*01e0*/  @!P2 LOP3.LUT R5, RZ, R0, RZ, 0x33, !PT ;  /* 0x00000000ff05a212 */ /* 0x000fc800078e33ff */
[----:B------:R-:W-:Y:S01]  /*01f0*/  IADD3 R11, PT, PT, R5, R0, RZ ;  /* 0x00000000050b7210 */ /* 0x000fe20007ffe0ff */
[----:B------:R-:W-:-:S04]  /*0200*/  IMAD.MOV R4, RZ, RZ, -R5 ;  /* 0x000000ffff047224 */ /* 0x000fc800078e0a05 */
[C---:B------:R-:W-:Y:S02]  /*0210*/  IMAD R7, R0.reuse, R4, R7 ;  /* 0x0000000400077224 */ /* 0x040fe400078e0207 */
[--C-:B0-----:R-:W-:Y:S01]  /*0220*/  IMAD.WIDE R10, R11, 0x4, R2.reuse ;  /* 0x000000040b0a7825 */ /* 0x101fe200078e0202 */
[----:B------:R-:W0:Y:S03]  /*0230*/  LDC R4, c[0x0][0x38c] ;  /* 0x0000e300ff047b82 */ /* 0x000e260000000800 */
[----:B------:R-:W-:Y:S02]  /*0240*/  IMAD.WIDE R8, R7, 0x4, R2 ;  /* 0x0000000407087825 */ /* 0x000fe400078e0202 */
[----:B-1----:R-:W2:Y:S04]  /*0250*/  LDG.E R11, desc[UR4][R10.64] ;  /* 0x000000040a0b7981 */ /* 0x002ea8000c1e1900 */
[----:B------:R1:W2:Y:S01]  /*0260*/  LDG.E R8, desc[UR4][R8.64] ;  /* 0x0000000408087981 */ /* 0x0002a2000c1e1900 */
[----:B------:R-:W-:Y:S01]  /*0270*/  IMAD.IADD R5, R5, 0x1, R7 ;  /* 0x0000000105057824 */ /* 0x000fe200078e0207 */
[----:B------:R-:W-:-:S05]  /*0280*/  LEA R7, R0, R7, 0x1 ;  /* 0x0000000700077211 */ /* 0x000fca00078e08ff */
[----:B------:R-:W-:-:S04]  /*0290*/  IMAD R7, R5, R0, R7 ;  /* 0x0000000005077224 */ /* 0x000fc800078e0207 */
[----:B------:R-:W-:Y:S01]  /*02a0*/  IMAD.WIDE R2, R7, 0x4, R2 ;  /* 0x0000000407027825 */ /* 0x000fe200078e0202 */
[----:B0-----:R-:W-:-:S04]  /*02b0*/  IABS R15, R4 ;  /* 0x00000004000f7213 */ /* 0x001fc80000000000 */
[----:B------:R-:W0:Y:S08]  /*02c0*/  I2F.RP R6, R15 ;  /* 0x0000000f00067306 */ /* 0x000e300000209400 */
[----:B0-----:R-:W0:Y:S02]  /*02d0*/  MUFU.RCP R6, R6 ;  /* 0x0000000600067308 */ /* 0x001e240000001000 */
[----:B0-----:R-:W-:-:S06]  /*02e0*/  VIADD R12, R6, 0xffffffe ;  /* 0x0ffffffe060c7836 */ /* 0x001fcc0000000000 */
[----:B------:R0:W3:Y:S02]  /*02f0*/  F2I.FTZ.U32.TRUNC.NTZ R13, R12 ;  /* 0x0000000c000d7305 */ /* 0x0000e4000021f000 */
[----:B0-----:R-:W-:Y:S01]  /*0300*/  IMAD.MOV.U32 R12, RZ, RZ, RZ ;  /* 0x000000ffff0c7224 */ /* 0x001fe200078e00ff */
[----:B---3--:R-:W-:-:S05]  /*0310*/  IADD3 R14, PT, PT, RZ, -R13, RZ ;  /* 0x8000000dff0e7210 */ /* 0x008fca0007ffe0ff */
[----:B-1----:R-:W-:-:S04]  /*0320*/  IMAD R9, R14, R15, RZ ;  /* 0x0000000f0e097224 */ /* 0x002fc800078e02ff */
[----:B------:R-:W-:-:S04]  /*0330*/  IMAD.HI.U32 R13, R13, R9, R12 ;  /* 0x000000090d0d7227 */ /* 0x000fc800078e000c */
[----:B--2---:R-:W-:-:S05]  /*0340*/  IMAD R11, R8, R11, RZ ;  /* 0x0000000b080b7224 */ /* 0x004fca00078e02ff */
[----:B------:R-:W-:Y:S02]  /*0350*/  IABS R8, R11 ;  /* 0x0000000b00087213 */ /* 0x000fe40000000000 */
[----:B------:R-:W-:-:S03]  /*0360*/  ISETP.GE.AND P2, PT, R11, RZ, PT ;  /* 0x000000ff0b00720c */ /* 0x000fc60003f46270 */
[----:B------:R-:W-:-:S05]  /*0370*/  IMAD.HI.U32 R13, R13, R8, RZ ;  /* 0x000000080d0d7227 */ /* 0x000fca00078e00ff */
[----:B------:R-:W-:-:S05]  /*0380*/  IADD3 R13, PT, PT, -R13, RZ, RZ ;  /* 0x000000ff0d0d7210 */ /* 0x000fca0007ffe1ff */
        /* <DEDUP_REMOVED lines=8> */
[----:B------:R-:W-:Y:S01]  /*0410*/  STG.E desc[UR4][R2.64], R6 ;  /* 0x0000000602007986 */ /* 0x000fe2000c101904 */
[----:B------:R-:W-:Y:S05]  /*0420*/  EXIT ;  /* 0x000000000000794d */ /* 0x000fea0003800000 */
.L_x_22:
        /* <DEDUP_REMOVED lines=13> */
.L_x_25:


//--------------------- .nv.shared.reserved.0     --------------------------
	.section	.nv.shared.reserved.0,"aw",@nobits
	.weak		__nv_reservedSMEM_offset_0_alias
	.size		__nv_reservedSMEM_offset_0_alias, 0, 64
	.other		__nv_reservedSMEM_offset_0_alias,@"STO_CUDA_RESERVED_SHARED STV_DEFAULT"
__nv_reservedSMEM_offset_0_alias:
	.zero		0
	.zero		64


//--------------------- .nv.constant0._Z19reduce_terms_ker_q2Piii --------------------------
	.section	.nv.constant0._Z19reduce_terms_ker_q2Piii,"a",@progbits
	.sectionflags	@""
	.align	4
.nv.constant0._Z19reduce_terms_ker_q2Piii:
	.zero		912


//--------------------- .nv.constant0._Z16reduce_terms_kerPiii --------------------------
	.section	.nv.constant0._Z16reduce_terms_kerPiii,"a",@progbits
	.sectionflags	@""
	.align	4
.nv.constant0._Z16reduce_terms_kerPiii:
	.zero		912


//--------------------- .nv.constant0._Z13poly_mult_kerPiii --------------------------
	.section	.nv.constant0._Z13poly_mult_kerPiii,"a",@progbits
	.sectionflags	@""
	.align	4
.nv.constant0._Z13poly_mult_kerPiii:
	.zero		912


//--------------------- SYMBOLS --------------------------

	.type		.nv.reservedSmem.offset0,@object
	.size		.nv.reservedSmem.offset0,0x4
